	.headerflags	@"EF_CUDA_TEXMODE_UNIFIED EF_CUDA_64BIT_ADDRESS EF_CUDA_ACCELERATORS EF_CUDA_SM90 EF_CUDA_VIRTUAL_SM(EF_CUDA_SM90)"
	.elftype	@"ET_EXEC"


//--------------------- .nv.info                  --------------------------
	.section	.nv.info,"",@"SHT_CUDA_INFO"
	.align	4


	//----- nvinfo : EIATTR_REGCOUNT
	.align		4
        /*0000*/ 	.byte	0x04, 0x2f
        /*0002*/ 	.short	(.L_1 - .L_0)
	.align		4
.L_0:
        /*0004*/ 	.word	index@(triton_poi_fused_convolution_relu_7)
        /*0008*/ 	.word	0x0000000c


	//----- nvinfo : EIATTR_MIN_STACK_SIZE
	.align		4
.L_1:
        /*000c*/ 	.byte	0x04, 0x12
        /*000e*/ 	.short	(.L_3 - .L_2)
	.align		4
.L_2:
        /*0010*/ 	.word	index@(triton_poi_fused_convolution_relu_7)
        /*0014*/ 	.word	0x00000000


	//----- nvinfo : EIATTR_FRAME_SIZE
	.align		4
.L_3:
        /*0018*/ 	.byte	0x04, 0x11
        /*001a*/ 	.short	(.L_5 - .L_4)
	.align		4
.L_4:
        /*001c*/ 	.word	index@(triton_poi_fused_convolution_relu_7)
        /*0020*/ 	.word	0x00000000


	//----- nvinfo : EIATTR_MIN_STACK_SIZE
	.align		4
.L_5:
        /*0024*/ 	.byte	0x04, 0x12
        /*0026*/ 	.short	(.L_7 - .L_6)
	.align		4
.L_6:
        /*0028*/ 	.word	index@(triton_poi_fused_convolution_relu_7)
        /*002c*/ 	.word	0x00000000
.L_7:


//--------------------- .nv.info.triton_poi_fused_convolution_relu_7 --------------------------
	.section	.nv.info.triton_poi_fused_convolution_relu_7,"",@"SHT_CUDA_INFO"
	.sectionflags	@""
	.align	4


	//----- nvinfo : EIATTR_CUDA_API_VERSION
	.align		4
        /*0000*/ 	.byte	0x04, 0x37
        /*0002*/ 	.short	(.L_9 - .L_8)
.L_8:
        /*0004*/ 	.word	0x0000007c


	//----- nvinfo : EIATTR_KPARAM_INFO
	.align		4
.L_9:
        /*0008*/ 	.byte	0x04, 0x17
        /*000a*/ 	.short	(.L_11 - .L_10)
.L_10:
        /*000c*/ 	.word	0x00000000
        /*0010*/ 	.short	0x0002
        /*0012*/ 	.short	0x0010
        /*0014*/ 	.byte	0x00, 0xf0, 0x11, 0x00


	//----- nvinfo : EIATTR_KPARAM_INFO
	.align		4
.L_11:
        /*0018*/ 	.byte	0x04, 0x17
        /*001a*/ 	.short	(.L_13 - .L_12)
.L_12:
        /*001c*/ 	.word	0x00000000
        /*0020*/ 	.short	0x0001
        /*0022*/ 	.short	0x0008
        /*0024*/ 	.byte	0x00, 0xf4, 0x21, 0x00


	//----- nvinfo : EIATTR_KPARAM_INFO
	.align		4
.L_13:
        /*0028*/ 	.byte	0x04, 0x17
        /*002a*/ 	.short	(.L_15 - .L_14)
.L_14:
        /*002c*/ 	.word	0x00000000
        /*0030*/ 	.short	0x0000
        /*0032*/ 	.short	0x0000
        /*0034*/ 	.byte	0x00, 0xf4, 0x21, 0x00


	//----- nvinfo : EIATTR_SPARSE_MMA_MASK
	.align		4
.L_15:
        /*0038*/ 	.byte	0x03, 0x50
        /*003a*/ 	.short	0x0000


	//----- nvinfo : EIATTR_MAXREG_COUNT
	.align		4
        /*003c*/ 	.byte	0x03, 0x1b
        /*003e*/ 	.short	0x00ff


	//----- nvinfo : EIATTR_EXIT_INSTR_OFFSETS
	.align		4
        /*0040*/ 	.byte	0x04, 0x1c
        /*0042*/ 	.short	(.L_17 - .L_16)


	//   ....[0]....
.L_16:
        /*0044*/ 	.word	0x00000200


	//   ....[1]....
        /*0048*/ 	.word	0x00000220


	//----- nvinfo : EIATTR_REQNTID
	.align		4
.L_17:
        /*004c*/ 	.byte	0x04, 0x10
        /*004e*/ 	.short	(.L_19 - .L_18)
.L_18:
        /*0050*/ 	.word	0x00000080
        /*0054*/ 	.word	0x00000001
        /*0058*/ 	.word	0x00000001


	//----- nvinfo : EIATTR_CBANK_PARAM_SIZE
	.align		4
.L_19:
        /*005c*/ 	.byte	0x03, 0x19
        /*005e*/ 	.short	0x0014


	//----- nvinfo : EIATTR_PARAM_CBANK
	.align		4
        /*0060*/ 	.byte	0x04, 0x0a
        /*0062*/ 	.short	(.L_21 - .L_20)
	.align		4
.L_20:
        /*0064*/ 	.word	index@(.nv.constant0.triton_poi_fused_convolution_relu_7)
        /*0068*/ 	.short	0x0210
        /*006a*/ 	.short	0x0014


	//----- nvinfo : EIATTR_SW_WAR
	.align		4
.L_21:
        /*006c*/ 	.byte	0x04, 0x36
        /*006e*/ 	.short	(.L_23 - .L_22)
.L_22:
        /*0070*/ 	.word	0x00000008
.L_23:


//--------------------- .nv.callgraph             --------------------------
	.section	.nv.callgraph,"",@"SHT_CUDA_CALLGRAPH"
	.align	4
	.sectionentsize	8
	.align		4
        /*0000*/ 	.word	0x00000000
	.align		4
        /*0004*/ 	.word	0xffffffff
	.align		4
        /*0008*/ 	.word	0x00000000
	.align		4
        /*000c*/ 	.word	0xfffffffe
	.align		4
        /*0010*/ 	.word	0x00000000
	.align		4
        /*0014*/ 	.word	0xfffffffd
	.align		4
        /*0018*/ 	.word	0x00000000
	.align		4
        /*001c*/ 	.word	0xfffffffc


//--------------------- .text.triton_poi_fused_convolution_relu_7 --------------------------
	.section	.text.triton_poi_fused_convolution_relu_7,"ax",@progbits
	.align	128
        .global         triton_poi_fused_convolution_relu_7
        .type           triton_poi_fused_convolution_relu_7,@function
        .size           triton_poi_fused_convolution_relu_7,(.L_x_1 - triton_poi_fused_convolution_relu_7)
        .other          triton_poi_fused_convolution_relu_7,@"STO_CUDA_ENTRY STV_DEFAULT"
triton_poi_fused_convolution_relu_7:
.text.triton_poi_fused_convolution_relu_7:
[----:B------:R-:W0:Y:S02]  /*0000*/  LDC R1, c[0x0][0x28] ;  /* 0x00000a00ff017b82 */ /* 0x000e240000000800 */
[----:B------:R-:W1:Y:S01]  /*0010*/  S2R R0, SR_TID.X ;  /* 0x0000000000007919 */ /* 0x000e620000002100 */
[----:B------:R-:W2:Y:S01]  /*0020*/  LDC.64 R2, c[0x0][0x210] ;  /* 0x00008400ff027b82 */ /* 0x000ea20000000a00 */
[----:B------:R-:W-:Y:S01]  /*0030*/  ULDC.64 UR4, c[0x0][0x208] ;  /* 0x0000820000047ab9 */ /* 0x000fe20000000a00 */
[----:B------:R-:W3:Y:S06]  /*0040*/  S2R R7, SR_CTAID.X ;  /* 0x0000000000077919 */ /* 0x000eec0000002500 */
[----:B------:R-:W4:Y:S01]  /*0050*/  LDC.64 R4, c[0x0][0x218] ;  /* 0x00008600ff047b82 */ /* 0x000f220000000a00 */
[----:B-1----:R-:W-:Y:S01]  /*0060*/  IMAD.SHL.U32 R0, R0, 0x2, RZ ;  /* 0x0000000200007824 */ /* 0x002fe200078e00ff */
[----:B---3--:R-:W-:-:S04]  /*0070*/  SHF.R.S32.HI R6, RZ, 0x17, R7 ;  /* 0x00000017ff067819 */ /* 0x008fc80000011407 */
[----:B------:R-:W-:Y:S02]  /*0080*/  LOP3.LUT R0, R0, 0xfe, RZ, 0xc0, !PT ;  /* 0x000000fe00007812 */ /* 0x000fe400078ec0ff */
[----:B------:R-:W-:-:S03]  /*0090*/  SGXT R6, R6, 0x1 ;  /* 0x000000010606781a */ /* 0x000fc60000000200 */
[----:B------:R-:W-:-:S04]  /*00a0*/  IMAD R7, R7, 0x100, R0 ;  /* 0x0000010007077824 */ /* 0x000fc800078e0200 */
[C---:B--2---:R-:W-:Y:S01]  /*00b0*/  IMAD.WIDE R2, R7.reuse, 0x4, R2 ;  /* 0x0000000407027825 */ /* 0x044fe200078e0202 */
[----:B------:R-:W-:Y:S02]  /*00c0*/  LEA.HI R6, R6, R7, RZ, 0x2 ;  /* 0x0000000706067211 */ /* 0x000fe400078f10ff */
[----:B------:R-:W-:Y:S02]  /*00d0*/  ISETP.GE.AND P2, PT, R7, 0x400, PT ;  /* 0x000004000700780c */ /* 0x000fe40003f46270 */
[--C-:B------:R-:W-:Y:S02]  /*00e0*/  SHF.R.S32.HI R0, RZ, 0x2, R6.reuse ;  /* 0x00000002ff007819 */ /* 0x100fe40000011406 */
[----:B------:R-:W-:Y:S02]  /*00f0*/  SHF.R.S32.HI R9, RZ, 0x1f, R6 ;  /* 0x0000001fff097819 */ /* 0x000fe40000011406 */
[----:B------:R-:W-:Y:S02]  /*0100*/  CS2R R6, SRZ ;  /* 0x0000000000067805 */ /* 0x000fe4000001ff00 */
[----:B------:R-:W-:-:S04]  /*0110*/  LEA.HI R9, R9, R0, RZ, 0x6 ;  /* 0x0000000009097211 */ /* 0x000fc800078f30ff */
[----:B------:R-:W-:Y:S01]  /*0120*/  LOP3.LUT R9, R9, 0xffffffc0, RZ, 0xc0, !PT ;  /* 0xffffffc009097812 */ /* 0x000fe200078ec0ff */
[----:B------:R-:W2:Y:S04]  /*0130*/  @!P2 LDG.E.64 R6, desc[UR4][R2.64] ;  /* 0x000000040206a981 */ /* 0x000ea8000c1e1b00 */
[----:B------:R-:W-:Y:S02]  /*0140*/  IMAD.IADD R9, R0, 0x1, -R9 ;  /* 0x0000000100097824 */ /* 0x000fe400078e0a09 */
[----:B------:R-:W-:Y:S02]  /*0150*/  IMAD.MOV.U32 R0, RZ, RZ, RZ ;  /* 0x000000ffff007224 */ /* 0x000fe400078e00ff */
[----:B----4-:R-:W-:-:S04]  /*0160*/  IMAD.WIDE R4, R9, 0x4, R4 ;  /* 0x0000000409047825 */ /* 0x010fc800078e0204 */
[----:B------:R-:W-:Y:S01]  /*0170*/  IMAD.MOV.U32 R9, RZ, RZ, RZ ;  /* 0x000000ffff097224 */ /* 0x000fe200078e00ff */
[----:B------:R-:W2:Y:S05]  /*0180*/  @!P2 LDG.E.EL R0, desc[UR4][R4.64] ;  /* 0x000000040400a981 */ /* 0x000eaa000c2e1900 */
[----:B------:R-:W3:Y:S01]  /*0190*/  @!P2 LDG.E.EL R9, desc[UR4][R4.64] ;  /* 0x000000040409a981 */ /* 0x000ee2000c2e1900 */
[----:B--2---:R-:W-:Y:S01]  /*01a0*/  FADD R8, R0, R7 ;  /* 0x0000000700087221 */ /* 0x004fe20000000000 */
[----:B------:R-:W-:Y:S02]  /*01b0*/  FSETP.GEU.AND P1, PT, R7, -R0, PT ;  /* 0x800000000700720b */ /* 0x000fe40003f2e000 */
[----:B---3--:R-:W-:Y:S01]  /*01c0*/  FSETP.GEU.AND P0, PT, R6, -R9, PT ;  /* 0x800000090600720b */ /* 0x008fe20003f0e000 */
[----:B------:R-:W-:Y:S01]  /*01d0*/  FADD R6, R9, R6 ;  /* 0x0000000609067221 */ /* 0x000fe20000000000 */
[----:B------:R-:W-:-:S04]  /*01e0*/  FSEL R7, R8, RZ, P1 ;  /* 0x000000ff08077208 */ /* 0x000fc80000800000 */
[----:B------:R-:W-:Y:S01]  /*01f0*/  FSEL R6, R6, RZ, P0 ;  /* 0x000000ff06067208 */ /* 0x000fe20000000000 */
[----:B------:R-:W-:Y:S06]  /*0200*/  @P2 EXIT ;  /* 0x000000000000294d */ /* 0x000fec0003800000 */
[----:B------:R-:W-:Y:S01]  /*0210*/  STG.E.64 desc[UR4][R2.64], R6 ;  /* 0x0000000602007986 */ /* 0x000fe2000c101b04 */
[----:B------:R-:W-:Y:S05]  /*0220*/  EXIT ;  /* 0x000000000000794d */ /* 0x000fea0003800000 */
.L_x_0:
[----:B------:R-:W-:-:S00]  /*0230*/  BRA `(.L_x_0) ;  /* 0xfffffffc00fc7947 */ /* 0x000fc0000383ffff */
[----:B------:R-:W-:-:S00]  /*0240*/  NOP ;  /* 0x0000000000007918 */ /* 0x000fc00000000000 */
        /* <DEDUP_REMOVED lines=11> */
.L_x_1:


//--------------------- .nv.constant0.triton_poi_fused_convolution_relu_7 --------------------------
	.section	.nv.constant0.triton_poi_fused_convolution_relu_7,"a",@progbits
	.sectionflags	@""
	.align	4
.nv.constant0.triton_poi_fused_convolution_relu_7:
	.zero		548
